//
// Generated by NVIDIA NVVM Compiler
//
// Compiler Build ID: CL-36424714
// Cuda compilation tools, release 13.0, V13.0.88
// Based on NVVM 20.0.0
//

.version 9.0
.target sm_100
.address_size 64

	// .globl	_Z15multiply_globalPffi

.visible .entry _Z15multiply_globalPffi(
	.param .u64 .ptr .align 1 _Z15multiply_globalPffi_param_0,
	.param .f32 _Z15multiply_globalPffi_param_1,
	.param .u32 _Z15multiply_globalPffi_param_2
)
{
	.reg .pred 	%p<2>;
	.reg .b32 	%r<6>;
	.reg .b32 	%f<4>;
	.reg .b64 	%rd<5>;

	ld.param.u64 	%rd1, [_Z15multiply_globalPffi_param_0];
	ld.param.f32 	%f1, [_Z15multiply_globalPffi_param_1];
	ld.param.u32 	%r2, [_Z15multiply_globalPffi_param_2];
	mov.u32 	%r3, %ctaid.x;
	mov.u32 	%r4, %ntid.x;
	mov.u32 	%r5, %tid.x;
	mad.lo.s32 	%r1, %r3, %r4, %r5;
	setp.ge.s32 	%p1, %r1, %r2;
	@%p1 bra 	$L__BB0_2;
	cvta.to.global.u64 	%rd2, %rd1;
	mul.wide.s32 	%rd3, %r1, 4;
	add.s64 	%rd4, %rd2, %rd3;
	ld.global.f32 	%f2, [%rd4];
	mul.f32 	%f3, %f1, %f2;
	st.global.f32 	[%rd4], %f3;
$L__BB0_2:
	ret;

}


// ===== COMPILED SASS (sm_100) =====

	.target	sm_100

	.elftype	@"ET_EXEC"


//--------------------- .note.nv.tkinfo           --------------------------
	.section	.note.nv.tkinfo,"",@"SHT_NOTE"
	.sectionflags	@"SHF_NOTE_NV_TKINFO"
	.tkinfo
        /*0018*/ 	.word	0x00000002
        /*0030*/ 	.string	""
        /*0030*/ 	.string	"ptxas"
        /*0030*/ 	.string	"Cuda compilation tools, release 13.0, V13.0.88"
        /*0030*/ 	.string	"Build cuda_13.0.r13.0/compiler.36424714_0"
        /*0030*/ 	.string	"-arch sm_100 -m 64 "



//--------------------- .note.nv.cuinfo           --------------------------
	.section	.note.nv.cuinfo,"",@"SHT_NOTE"
	.sectionflags	@"SHF_NOTE_NV_CUINFO"
        /*0018*/ 	.short	0x0002
        /*001a*/ 	.short	0x0064
        /*001c*/ 	.short	0x0082
	.zero		2


//--------------------- .nv.info                  --------------------------
	.section	.nv.info,"",@"SHT_CUDA_INFO"
	.align	4


	//----- nvinfo : EIATTR_REGCOUNT
	.align		4
        /*0000*/ 	.byte	0x04, 0x2f
        /*0002*/ 	.short	(.L_1 - .L_0)
	.align		4
.L_0:
        /*0004*/ 	.word	index@(_Z15multiply_globalPffi)
        /*0008*/ 	.word	0x00000008


	//----- nvinfo : EIATTR_FRAME_SIZE
	.align		4
.L_1:
        /*000c*/ 	.byte	0x04, 0x11
        /*000e*/ 	.short	(.L_3 - .L_2)
	.align		4
.L_2:
        /*0010*/ 	.word	index@(_Z15multiply_globalPffi)
        /*0014*/ 	.word	0x00000000


	//----- nvinfo : EIATTR_MIN_STACK_SIZE
	.align		4
.L_3:
        /*0018*/ 	.byte	0x04, 0x12
        /*001a*/ 	.short	(.L_5 - .L_4)
	.align		4
.L_4:
        /*001c*/ 	.word	index@(_Z15multiply_globalPffi)
        /*0020*/ 	.word	0x00000000
.L_5:


//--------------------- .nv.compat                --------------------------
	.section	.nv.compat,"",@"SHT_CUDA_COMPAT_INFO"
	.align	4
        /*0000*/ 	.byte	0x02, 0x09, 0x00, 0x00, 0x02, 0x02, 0x01, 0x00, 0x02, 0x05, 0x05, 0x00, 0x03, 0x07, 0x01, 0x01
        /*0010*/ 	.byte	0x02, 0x03, 0x00, 0x00, 0x02, 0x06, 0x01, 0x00, 0x04, 0x0b, 0x08, 0x00, 0x09, 0x00, 0x00, 0x00
        /*0020*/ 	.byte	0x00, 0x00, 0x00, 0x00


//--------------------- .nv.info._Z15multiply_globalPffi --------------------------
	.section	.nv.info._Z15multiply_globalPffi,"",@"SHT_CUDA_INFO"
	.sectionflags	@""
	.align	4


	//----- nvinfo : EIATTR_CUDA_API_VERSION
	.align		4
        /*0000*/ 	.byte	0x04, 0x37
        /*0002*/ 	.short	(.L_7 - .L_6)
.L_6:
        /*0004*/ 	.word	0x00000082


	//----- nvinfo : EIATTR_KPARAM_INFO
	.align		4
.L_7:
        /*0008*/ 	.byte	0x04, 0x17
        /*000a*/ 	.short	(.L_9 - .L_8)
.L_8:
        /*000c*/ 	.word	0x00000000
        /*0010*/ 	.short	0x0002
        /*0012*/ 	.short	0x000c
        /*0014*/ 	.byte	0x00, 0xf0, 0x11, 0x00


	//----- nvinfo : EIATTR_KPARAM_INFO
	.align		4
.L_9:
        /*0018*/ 	.byte	0x04, 0x17
        /*001a*/ 	.short	(.L_11 - .L_10)
.L_10:
        /*001c*/ 	.word	0x00000000
        /*0020*/ 	.short	0x0001
        /*0022*/ 	.short	0x0008
        /*0024*/ 	.byte	0x00, 0xf0, 0x11, 0x00


	//----- nvinfo : EIATTR_KPARAM_INFO
	.align		4
.L_11:
        /*0028*/ 	.byte	0x04, 0x17
        /*002a*/ 	.short	(.L_13 - .L_12)
.L_12:
        /*002c*/ 	.word	0x00000000
        /*0030*/ 	.short	0x0000
        /*0032*/ 	.short	0x0000
        /*0034*/ 	.byte	0x00, 0xf5, 0x21, 0x00


	//----- nvinfo : EIATTR_SPARSE_MMA_MASK
	.align		4
.L_13:
        /*0038*/ 	.byte	0x03, 0x50
        /*003a*/ 	.short	0x0000


	//----- nvinfo : EIATTR_MAXREG_COUNT
	.align		4
        /*003c*/ 	.byte	0x03, 0x1b
        /*003e*/ 	.short	0x00ff


	//----- nvinfo : EIATTR_MERCURY_ISA_VERSION
	.align		4
        /*0040*/ 	.byte	0x03, 0x5f
        /*0042*/ 	.short	0x0101


	//----- nvinfo : EIATTR_VRC_CTA_INIT_COUNT
	.align		4
        /*0044*/ 	.byte	0x02, 0x4a
	.zero		1
	.zero		1


	//----- nvinfo : EIATTR_EXIT_INSTR_OFFSETS
	.align		4
        /*0048*/ 	.byte	0x04, 0x1c
        /*004a*/ 	.short	(.L_15 - .L_14)


	//   ....[0]....
.L_14:
        /*004c*/ 	.word	0x00000070


	//   ....[1]....
        /*0050*/ 	.word	0x000000f0


	//----- nvinfo : EIATTR_CBANK_PARAM_SIZE
	.align		4
.L_15:
        /*0054*/ 	.byte	0x03, 0x19
        /*0056*/ 	.short	0x0010


	//----- nvinfo : EIATTR_PARAM_CBANK
	.align		4
        /*0058*/ 	.byte	0x04, 0x0a
        /*005a*/ 	.short	(.L_17 - .L_16)
	.align		4
.L_16:
        /*005c*/ 	.word	index@(.nv.constant0._Z15multiply_globalPffi)
        /*0060*/ 	.short	0x0380
        /*0062*/ 	.short	0x0010


	//----- nvinfo : EIATTR_SW_WAR
	.align		4
.L_17:
        /*0064*/ 	.byte	0x04, 0x36
        /*0066*/ 	.short	(.L_19 - .L_18)
.L_18:
        /*0068*/ 	.word	0x00000008
.L_19:


//--------------------- .nv.callgraph             --------------------------
	.section	.nv.callgraph,"",@"SHT_CUDA_CALLGRAPH"
	.align	4
	.sectionentsize	8
	.align		4
        /*0000*/ 	.word	0x00000000
	.align		4
        /*0004*/ 	.word	0xffffffff
	.align		4
        /*0008*/ 	.word	0x00000000
	.align		4
        /*000c*/ 	.word	0xfffffffe
	.align		4
        /*0010*/ 	.word	0x00000000
	.align		4
        /*0014*/ 	.word	0xfffffffd
	.align		4
        /*0018*/ 	.word	0x00000000
	.align		4
        /*001c*/ 	.word	0xfffffffc


//--------------------- .text._Z15multiply_globalPffi --------------------------
	.section	.text._Z15multiply_globalPffi,"ax",@progbits
	.align	128
        .global         _Z15multiply_globalPffi
        .type           _Z15multiply_globalPffi,@function
        .size           _Z15multiply_globalPffi,(.L_x_1 - _Z15multiply_globalPffi)
        .other          _Z15multiply_globalPffi,@"STO_CUDA_ENTRY STV_DEFAULT"
_Z15multiply_globalPffi:
.text._Z15multiply_globalPffi:
[----:B------:R-:W-:Y:S01]  /*0000*/  LDC R1, c[0x0][0x37c] ;  /* 0x0000df00ff017b82 */ /* 0x000fe20000000800 */
[----:B------:R-:W0:Y:S07]  /*0010*/  S2R R0, SR_TID.X ;  /* 0x0000000000007919 */ /* 0x000e2e0000002100 */
[----:B------:R-:W0:Y:S01]  /*0020*/  S2UR UR4, SR_CTAID.X ;  /* 0x00000000000479c3 */ /* 0x000e220000002500 */
[----:B------:R-:W1:Y:S07]  /*0030*/  LDCU UR5, c[0x0][0x38c] ;  /* 0x00007180ff0577ac */ /* 0x000e6e0008000800 */
[----:B------:R-:W0:Y:S02]  /*0040*/  LDC R5, c[0x0][0x360] ;  /* 0x0000d800ff057b82 */ /* 0x000e240000000800 */
[----:B0-----:R-:W-:-:S05]  /*0050*/  IMAD R5, R5, UR4, R0 ;  /* 0x0000000405057c24 */ /* 0x001fca000f8e0200 */
[----:B-1----:R-:W-:-:S13]  /*0060*/  ISETP.GE.AND P0, PT, R5, UR5, PT ;  /* 0x0000000505007c0c */ /* 0x002fda000bf06270 */
[----:B------:R-:W-:Y:S05]  /*0070*/  @P0 EXIT ;  /* 0x000000000000094d */ /* 0x000fea0003800000 */
[----:B------:R-:W0:Y:S01]  /*0080*/  LDC.64 R2, c[0x0][0x380] ;  /* 0x0000e000ff027b82 */ /* 0x000e220000000a00 */
[----:B------:R-:W1:Y:S01]  /*0090*/  LDCU.64 UR4, c[0x0][0x358] ;  /* 0x00006b00ff0477ac */ /* 0x000e620008000a00 */
[----:B------:R-:W2:Y:S01]  /*00a0*/  LDCU UR6, c[0x0][0x388] ;  /* 0x00007100ff0677ac */ /* 0x000ea20008000800 */
[----:B0-----:R-:W-:-:S05]  /*00b0*/  IMAD.WIDE R2, R5, 0x4, R2 ;  /* 0x0000000405027825 */ /* 0x001fca00078e0202 */
[----:B-1----:R-:W2:Y:S02]  /*00c0*/  LDG.E R0, desc[UR4][R2.64] ;  /* 0x0000000402007981 */ /* 0x002ea4000c1e1900 */
[----:B--2---:R-:W-:-:S05]  /*00d0*/  FMUL R5, R0, UR6 ;  /* 0x0000000600057c20 */ /* 0x004fca0008400000 */
[----:B------:R-:W-:Y:S01]  /*00e0*/  STG.E desc[UR4][R2.64], R5 ;  /* 0x0000000502007986 */ /* 0x000fe2000c101904 */
[----:B------:R-:W-:Y:S05]  /*00f0*/  EXIT ;  /* 0x000000000000794d */ /* 0x000fea0003800000 */
.L_x_0:
[----:B------:R-:W-:-:S00]  /*0100*/  BRA `(.L_x_0) ;  /* 0xfffffffc00fc7947 */ /* 0x000fc0000383ffff */
[----:B------:R-:W-:-:S00]  /*0110*/  NOP ;  /* 0x0000000000007918 */ /* 0x000fc00000000000 */
        /* <DEDUP_REMOVED lines=14> */
.L_x_1:


//--------------------- .nv.shared.reserved.0     --------------------------
	.section	.nv.shared.reserved.0,"aw",@nobits
	.weak		__nv_reservedSMEM_offset_0_alias
	.size		__nv_reservedSMEM_offset_0_alias, 0, 64
	.other		__nv_reservedSMEM_offset_0_alias,@"STO_CUDA_RESERVED_SHARED STV_DEFAULT"
__nv_reservedSMEM_offset_0_alias:
	.zero		0
	.zero		64


//--------------------- .nv.constant0._Z15multiply_globalPffi --------------------------
	.section	.nv.constant0._Z15multiply_globalPffi,"a",@progbits
	.sectionflags	@""
	.align	4
.nv.constant0._Z15multiply_globalPffi:
	.zero		912


//--------------------- SYMBOLS --------------------------

	.type		.nv.reservedSmem.offset0,@object
	.size		.nv.reservedSmem.offset0,0x4
